	.headerflags	@"EF_CUDA_TEXMODE_UNIFIED EF_CUDA_64BIT_ADDRESS EF_CUDA_ACCELERATORS EF_CUDA_SM90 EF_CUDA_VIRTUAL_SM(EF_CUDA_SM90)"
	.elftype	@"ET_EXEC"


//--------------------- .nv.info                  --------------------------
	.section	.nv.info,"",@"SHT_CUDA_INFO"
	.align	4


	//----- nvinfo : EIATTR_REGCOUNT
	.align		4
        /*0000*/ 	.byte	0x04, 0x2f
        /*0002*/ 	.short	(.L_3 - .L_2)
	.align		4
.L_2:
        /*0004*/ 	.word	index@(triton_poi_fused__native_batch_norm_legit_no_training_convolution_relu_93)
        /*0008*/ 	.word	0x00000020


	//----- nvinfo : EIATTR_MIN_STACK_SIZE
	.align		4
.L_3:
        /*000c*/ 	.byte	0x04, 0x12
        /*000e*/ 	.short	(.L_5 - .L_4)
	.align		4
.L_4:
        /*0010*/ 	.word	index@(triton_poi_fused__native_batch_norm_legit_no_training_convolution_relu_93)
        /*0014*/ 	.word	0x00000000


	//----- nvinfo : EIATTR_FRAME_SIZE
	.align		4
.L_5:
        /*0018*/ 	.byte	0x04, 0x11
        /*001a*/ 	.short	(.L_7 - .L_6)
	.align		4
.L_6:
        /*001c*/ 	.word	index@(triton_poi_fused__native_batch_norm_legit_no_training_convolution_relu_93)
        /*0020*/ 	.word	0x00000000


	//----- nvinfo : EIATTR_MIN_STACK_SIZE
	.align		4
.L_7:
        /*0024*/ 	.byte	0x04, 0x12
        /*0026*/ 	.short	(.L_9 - .L_8)
	.align		4
.L_8:
        /*0028*/ 	.word	index@(triton_poi_fused__native_batch_norm_legit_no_training_convolution_relu_93)
        /*002c*/ 	.word	0x00000000
.L_9:


//--------------------- .nv.info.triton_poi_fused__native_batch_norm_legit_no_training_convolution_relu_93 --------------------------
	.section	.nv.info.triton_poi_fused__native_batch_norm_legit_no_training_convolution_relu_93,"",@"SHT_CUDA_INFO"
	.sectionflags	@""
	.align	4


	//----- nvinfo : EIATTR_CUDA_API_VERSION
	.align		4
        /*0000*/ 	.byte	0x04, 0x37
        /*0002*/ 	.short	(.L_11 - .L_10)
.L_10:
        /*0004*/ 	.word	0x0000007c


	//----- nvinfo : EIATTR_KPARAM_INFO
	.align		4
.L_11:
        /*0008*/ 	.byte	0x04, 0x17
        /*000a*/ 	.short	(.L_13 - .L_12)
.L_12:
        /*000c*/ 	.word	0x00000000
        /*0010*/ 	.short	0x0007
        /*0012*/ 	.short	0x0038
        /*0014*/ 	.byte	0x00, 0xf0, 0x11, 0x00


	//----- nvinfo : EIATTR_KPARAM_INFO
	.align		4
.L_13:
        /*0018*/ 	.byte	0x04, 0x17
        /*001a*/ 	.short	(.L_15 - .L_14)
.L_14:
        /*001c*/ 	.word	0x00000000
        /*0020*/ 	.short	0x0006
        /*0022*/ 	.short	0x0030
        /*0024*/ 	.byte	0x00, 0xf4, 0x21, 0x00


	//----- nvinfo : EIATTR_KPARAM_INFO
	.align		4
.L_15:
        /*0028*/ 	.byte	0x04, 0x17
        /*002a*/ 	.short	(.L_17 - .L_16)
.L_16:
        /*002c*/ 	.word	0x00000000
        /*0030*/ 	.short	0x0005
        /*0032*/ 	.short	0x0028
        /*0034*/ 	.byte	0x00, 0xf4, 0x21, 0x00


	//----- nvinfo : EIATTR_KPARAM_INFO
	.align		4
.L_17:
        /*0038*/ 	.byte	0x04, 0x17
        /*003a*/ 	.short	(.L_19 - .L_18)
.L_18:
        /*003c*/ 	.word	0x00000000
        /*0040*/ 	.short	0x0004
        /*0042*/ 	.short	0x0020
        /*0044*/ 	.byte	0x00, 0xf4, 0x21, 0x00


	//----- nvinfo : EIATTR_KPARAM_INFO
	.align		4
.L_19:
        /*0048*/ 	.byte	0x04, 0x17
        /*004a*/ 	.short	(.L_21 - .L_20)
.L_20:
        /*004c*/ 	.word	0x00000000
        /*0050*/ 	.short	0x0003
        /*0052*/ 	.short	0x0018
        /*0054*/ 	.byte	0x00, 0xf4, 0x21, 0x00


	//----- nvinfo : EIATTR_KPARAM_INFO
	.align		4
.L_21:
        /*0058*/ 	.byte	0x04, 0x17
        /*005a*/ 	.short	(.L_23 - .L_22)
.L_22:
        /*005c*/ 	.word	0x00000000
        /*0060*/ 	.short	0x0002
        /*0062*/ 	.short	0x0010
        /*0064*/ 	.byte	0x00, 0xf4, 0x21, 0x00


	//----- nvinfo : EIATTR_KPARAM_INFO
	.align		4
.L_23:
        /*0068*/ 	.byte	0x04, 0x17
        /*006a*/ 	.short	(.L_25 - .L_24)
.L_24:
        /*006c*/ 	.word	0x00000000
        /*0070*/ 	.short	0x0001
        /*0072*/ 	.short	0x0008
        /*0074*/ 	.byte	0x00, 0xf4, 0x21, 0x00


	//----- nvinfo : EIATTR_KPARAM_INFO
	.align		4
.L_25:
        /*0078*/ 	.byte	0x04, 0x17
        /*007a*/ 	.short	(.L_27 - .L_26)
.L_26:
        /*007c*/ 	.word	0x00000000
        /*0080*/ 	.short	0x0000
        /*0082*/ 	.short	0x0000
        /*0084*/ 	.byte	0x00, 0xf4, 0x21, 0x00


	//----- nvinfo : EIATTR_SPARSE_MMA_MASK
	.align		4
.L_27:
        /*0088*/ 	.byte	0x03, 0x50
        /*008a*/ 	.short	0x0000


	//----- nvinfo : EIATTR_MAXREG_COUNT
	.align		4
        /*008c*/ 	.byte	0x03, 0x1b
        /*008e*/ 	.short	0x00ff


	//----- nvinfo : EIATTR_EXIT_INSTR_OFFSETS
	.align		4
        /*0090*/ 	.byte	0x04, 0x1c
        /*0092*/ 	.short	(.L_29 - .L_28)


	//   ....[0]....
.L_28:
        /*0094*/ 	.word	0x00000590


	//   ....[1]....
        /*0098*/ 	.word	0x000005b0


	//----- nvinfo : EIATTR_REQNTID
	.align		4
.L_29:
        /*009c*/ 	.byte	0x04, 0x10
        /*009e*/ 	.short	(.L_31 - .L_30)
.L_30:
        /*00a0*/ 	.word	0x00000080
        /*00a4*/ 	.word	0x00000001
        /*00a8*/ 	.word	0x00000001


	//----- nvinfo : EIATTR_CBANK_PARAM_SIZE
	.align		4
.L_31:
        /*00ac*/ 	.byte	0x03, 0x19
        /*00ae*/ 	.short	0x003c


	//----- nvinfo : EIATTR_PARAM_CBANK
	.align		4
        /*00b0*/ 	.byte	0x04, 0x0a
        /*00b2*/ 	.short	(.L_33 - .L_32)
	.align		4
.L_32:
        /*00b4*/ 	.word	index@(.nv.constant0.triton_poi_fused__native_batch_norm_legit_no_training_convolution_relu_93)
        /*00b8*/ 	.short	0x0210
        /*00ba*/ 	.short	0x003c


	//----- nvinfo : EIATTR_SW_WAR
	.align		4
.L_33:
        /*00bc*/ 	.byte	0x04, 0x36
        /*00be*/ 	.short	(.L_35 - .L_34)
.L_34:
        /*00c0*/ 	.word	0x00000008
.L_35:


//--------------------- .nv.callgraph             --------------------------
	.section	.nv.callgraph,"",@"SHT_CUDA_CALLGRAPH"
	.align	4
	.sectionentsize	8
	.align		4
        /*0000*/ 	.word	0x00000000
	.align		4
        /*0004*/ 	.word	0xffffffff
	.align		4
        /*0008*/ 	.word	0x00000000
	.align		4
        /*000c*/ 	.word	0xfffffffe
	.align		4
        /*0010*/ 	.word	0x00000000
	.align		4
        /*0014*/ 	.word	0xfffffffd
	.align		4
        /*0018*/ 	.word	0x00000000
	.align		4
        /*001c*/ 	.word	0xfffffffc


//--------------------- .nv.constant4             --------------------------
	.section	.nv.constant4,"a",@progbits
	.align	8
	.align		8
.nv.constant4:
        /*0000*/ 	.dword	_$_str
	.align		8
        /*0008*/ 	.dword	_$_str_$_2


//--------------------- .text.triton_poi_fused__native_batch_norm_legit_no_training_convolution_relu_93 --------------------------
	.section	.text.triton_poi_fused__native_batch_norm_legit_no_training_convolution_relu_93,"ax",@progbits
	.align	128
        .global         triton_poi_fused__native_batch_norm_legit_no_training_convolution_relu_93
        .type           triton_poi_fused__native_batch_norm_legit_no_training_convolution_relu_93,@function
        .size           triton_poi_fused__native_batch_norm_legit_no_training_convolution_relu_93,(.L_x_1 - triton_poi_fused__native_batch_norm_legit_no_training_convolution_relu_93)
        .other          triton_poi_fused__native_batch_norm_legit_no_training_convolution_relu_93,@"STO_CUDA_ENTRY STV_DEFAULT"
triton_poi_fused__native_batch_norm_legit_no_training_convolution_relu_93:
.text.triton_poi_fused__native_batch_norm_legit_no_training_convolution_relu_93:
[----:B------:R-:W0:Y:S01]  /*0000*/  LDC R1, c[0x0][0x28] ;  /* 0x00000a00ff017b82 */ /* 0x000e220000000800 */
[----:B------:R-:W1:Y:S07]  /*0010*/  S2R R0, SR_TID.X ;  /* 0x0000000000007919 */ /* 0x000e6e0000002100 */
[----:B------:R-:W2:Y:S01]  /*0020*/  LDC.64 R2, c[0x0][0x228] ;  /* 0x00008a00ff027b82 */ /* 0x000ea20000000a00 */
[----:B------:R-:W-:Y:S01]  /*0030*/  HFMA2.MMA R16, -RZ, RZ, 0, 0 ;  /* 0x00000000ff107435 */ /* 0x000fe200000001ff */
[----:B------:R-:W-:Y:S01]  /*0040*/  CS2R R20, SRZ ;  /* 0x0000000000147805 */ /* 0x000fe2000001ff00 */
[----:B------:R-:W3:Y:S01]  /*0050*/  S2R R17, SR_CTAID.X ;  /* 0x0000000000117919 */ /* 0x000ee20000002500 */
[----:B------:R-:W-:-:S04]  /*0060*/  ULDC.64 UR4, c[0x0][0x208] ;  /* 0x0000820000047ab9 */ /* 0x000fc80000000a00 */
[----:B------:R-:W4:Y:S08]  /*0070*/  LDC.64 R10, c[0x0][0x218] ;  /* 0x00008600ff0a7b82 */ /* 0x000f300000000a00 */
[----:B------:R-:W5:Y:S08]  /*0080*/  LDC.64 R8, c[0x0][0x210] ;  /* 0x00008400ff087b82 */ /* 0x000f700000000a00 */
[----:B------:R-:W4:Y:S01]  /*0090*/  LDC.64 R14, c[0x0][0x220] ;  /* 0x00008800ff0e7b82 */ /* 0x000f220000000a00 */
[----:B-1----:R-:W-:-:S04]  /*00a0*/  SHF.L.U32 R0, R0, 0x1, RZ ;  /* 0x0000000100007819 */ /* 0x002fc800000006ff */
[----:B------:R-:W-:-:S04]  /*00b0*/  LOP3.LUT R0, R0, 0xfe, RZ, 0xc0, !PT ;  /* 0x000000fe00007812 */ /* 0x000fc800078ec0ff */
[----:B---3--:R-:W-:-:S04]  /*00c0*/  LEA R17, R17, R0, 0x8 ;  /* 0x0000000011117211 */ /* 0x008fc800078e40ff */
[----:B------:R-:W-:Y:S01]  /*00d0*/  IADD3 R23, R17, 0x1, RZ ;  /* 0x0000000111177810 */ /* 0x000fe20007ffe0ff */
[C---:B------:R-:W-:Y:S01]  /*00e0*/  IMAD.HI R0, R17.reuse, 0x1b4e81b5, RZ ;  /* 0x1b4e81b511007827 */ /* 0x040fe200078e02ff */
[----:B------:R-:W-:-:S03]  /*00f0*/  ISETP.GE.AND P0, PT, R17, 0x12c, PT ;  /* 0x0000012c1100780c */ /* 0x000fc60003f06270 */
[----:B------:R-:W-:Y:S01]  /*0100*/  IMAD.HI R4, R23, 0x1b4e81b5, RZ ;  /* 0x1b4e81b517047827 */ /* 0x000fe200078e02ff */
[----:B------:R-:W-:-:S04]  /*0110*/  SHF.R.U32.HI R5, RZ, 0x1f, R0 ;  /* 0x0000001fff057819 */ /* 0x000fc80000011600 */
[----:B------:R-:W-:Y:S02]  /*0120*/  LEA.HI.SX32 R0, R0, R5, 0x1d ;  /* 0x0000000500007211 */ /* 0x000fe400078feaff */
[----:B------:R-:W-:-:S03]  /*0130*/  SHF.R.U32.HI R5, RZ, 0x1f, R4 ;  /* 0x0000001fff057819 */ /* 0x000fc60000011604 */
[----:B------:R-:W-:Y:S01]  /*0140*/  IMAD R25, R0, -0x4b, R17 ;  /* 0xffffffb500197824 */ /* 0x000fe200078e0211 */
[----:B------:R-:W-:-:S03]  /*0150*/  LEA.HI.SX32 R4, R4, R5, 0x1d ;  /* 0x0000000504047211 */ /* 0x000fc600078feaff */
[----:B--2---:R-:W-:-:S04]  /*0160*/  IMAD.WIDE R6, R25, 0x4, R2 ;  /* 0x0000000419067825 */ /* 0x004fc800078e0202 */
[----:B------:R-:W-:Y:S01]  /*0170*/  IMAD R23, R4, -0x4b, R23 ;  /* 0xffffffb504177824 */ /* 0x000fe200078e0217 */
[----:B------:R1:W2:Y:S01]  /*0180*/  @!P0 LDG.E.EL R16, desc[UR4][R6.64] ;  /* 0x0000000406108981 */ /* 0x0002a2000c2e1900 */
[----:B------:R-:W3:Y:S02]  /*0190*/  LDC.64 R4, c[0x0][0x230] ;  /* 0x00008c00ff047b82 */ /* 0x000ee40000000a00 */
[----:B------:R-:W-:-:S05]  /*01a0*/  IMAD.WIDE R12, R23, 0x4, R2 ;  /* 0x00000004170c7825 */ /* 0x000fca00078e0202 */
[----:B------:R5:W2:Y:S01]  /*01b0*/  @!P0 LDG.E.EL R20, desc[UR4][R12.64] ;  /* 0x000000040c148981 */ /* 0x000aa2000c2e1900 */
[----:B------:R-:W3:Y:S01]  /*01c0*/  LDC.64 R2, c[0x0][0x238] ;  /* 0x00008e00ff027b82 */ /* 0x000ee20000000a00 */
[--C-:B----4-:R-:W-:Y:S01]  /*01d0*/  IMAD.WIDE R26, R25, 0x4, R10.reuse ;  /* 0x00000004191a7825 */ /* 0x110fe200078e020a */
[----:B------:R-:W-:Y:S02]  /*01e0*/  MOV R0, RZ ;  /* 0x000000ff00007202 */ /* 0x000fe40000000f00 */
[----:B-1----:R-:W-:Y:S01]  /*01f0*/  CS2R R6, SRZ ;  /* 0x0000000000067805 */ /* 0x002fe2000001ff00 */
[----:B------:R-:W-:Y:S01]  /*0200*/  IMAD.WIDE R10, R23, 0x4, R10 ;  /* 0x00000004170a7825 */ /* 0x000fe200078e020a */
[----:B------:R-:W-:Y:S01]  /*0210*/  CS2R R18, SRZ ;  /* 0x0000000000127805 */ /* 0x000fe2000001ff00 */
[----:B------:R3:W4:Y:S02]  /*0220*/  @!P0 LDG.E.EL R21, desc[UR4][R26.64] ;  /* 0x000000041a158981 */ /* 0x000724000c2e1900 */
[----:B-----5:R-:W-:-:S02]  /*0230*/  IMAD.WIDE R8, R17, 0x4, R8 ;  /* 0x0000000411087825 */ /* 0x020fc400078e0208 */
[----:B------:R1:W5:Y:S02]  /*0240*/  @!P0 LDG.E.EL R0, desc[UR4][R10.64] ;  /* 0x000000040a008981 */ /* 0x000364000c2e1900 */
[--C-:B0-----:R-:W-:Y:S02]  /*0250*/  IMAD.WIDE R12, R25, 0x4, R14.reuse ;  /* 0x00000004190c7825 */ /* 0x101fe400078e020e */
[----:B------:R-:W4:Y:S02]  /*0260*/  @!P0 LDG.E.64 R6, desc[UR4][R8.64] ;  /* 0x0000000408068981 */ /* 0x000f24000c1e1b00 */
[----:B------:R-:W-:Y:S01]  /*0270*/  IMAD.WIDE R14, R23, 0x4, R14 ;  /* 0x00000004170e7825 */ /* 0x000fe200078e020e */
[----:B------:R-:W-:Y:S01]  /*0280*/  HFMA2.MMA R29, -RZ, RZ, 0, 0 ;  /* 0x00000000ff1d7435 */ /* 0x000fe200000001ff */
[----:B------:R-:W4:Y:S02]  /*0290*/  @!P0 LDG.E.EL R19, desc[UR4][R12.64] ;  /* 0x000000040c138981 */ /* 0x000f24000c2e1900 */
[----:B---3--:R-:W-:-:S02]  /*02a0*/  IMAD.WIDE R26, R25, 0x4, R4 ;  /* 0x00000004191a7825 */ /* 0x008fc400078e0204 */
[----:B------:R-:W3:Y:S02]  /*02b0*/  @!P0 LDG.E.EL R18, desc[UR4][R14.64] ;  /* 0x000000040e128981 */ /* 0x000ee4000c2e1900 */
[----:B------:R-:W-:Y:S01]  /*02c0*/  IMAD.WIDE R24, R25, 0x4, R2 ;  /* 0x0000000419187825 */ /* 0x000fe200078e0202 */
[----:B-1----:R-:W-:-:S03]  /*02d0*/  MOV R10, RZ ;  /* 0x000000ff000a7202 */ /* 0x002fc60000000f00 */
[C---:B------:R-:W-:Y:S01]  /*02e0*/  IMAD.WIDE R4, R23.reuse, 0x4, R4 ;  /* 0x0000000417047825 */ /* 0x040fe200078e0204 */
[----:B------:R-:W3:Y:S03]  /*02f0*/  @!P0 LDG.E.EL R29, desc[UR4][R24.64] ;  /* 0x00000004181d8981 */ /* 0x000ee6000c2e1900 */
[----:B------:R-:W-:Y:S01]  /*0300*/  IMAD.WIDE R2, R23, 0x4, R2 ;  /* 0x0000000417027825 */ /* 0x000fe200078e0202 */
[----:B------:R-:W-:-:S04]  /*0310*/  CS2R R22, SRZ ;  /* 0x0000000000167805 */ /* 0x000fc8000001ff00 */
[----:B------:R0:W3:Y:S04]  /*0320*/  @!P0 LDG.E.EL R10, desc[UR4][R2.64] ;  /* 0x00000004020a8981 */ /* 0x0000e8000c2e1900 */
[----:B------:R-:W3:Y:S04]  /*0330*/  @!P0 LDG.E.EL R22, desc[UR4][R26.64] ;  /* 0x000000041a168981 */ /* 0x000ee8000c2e1900 */
[----:B------:R1:W3:Y:S01]  /*0340*/  @!P0 LDG.E.EL R23, desc[UR4][R4.64] ;  /* 0x0000000404178981 */ /* 0x0002e2000c2e1900 */
[----:B0-----:R-:W0:Y:S01]  /*0350*/  LDC.64 R2, c[0x0][0x240] ;  /* 0x00009000ff027b82 */ /* 0x001e220000000a00 */
[----:B-1----:R-:W-:Y:S01]  /*0360*/  HFMA2.MMA R5, -RZ, RZ, 1.625, 0 ;  /* 0x3e800000ff057435 */ /* 0x002fe200000001ff */
[----:B0-----:R-:W-:-:S04]  /*0370*/  IMAD.WIDE R2, R17, 0x4, R2 ;  /* 0x0000000411027825 */ /* 0x001fc800078e0202 */
[----:B--2---:R-:W-:-:S04]  /*0380*/  FADD R16, R16, 9.9999997473787516356e-06 ;  /* 0x3727c5ac10107421 */ /* 0x004fc80000000000 */
[----:B------:R-:W0:Y:S01]  /*0390*/  MUFU.SQRT R11, R16 ;  /* 0x00000010000b7308 */ /* 0x000e220000002000 */
[----:B------:R-:W-:-:S07]  /*03a0*/  FADD R20, R20, 9.9999997473787516356e-06 ;  /* 0x3727c5ac14147421 */ /* 0x000fce0000000000 */
[----:B------:R-:W1:Y:S01]  /*03b0*/  MUFU.SQRT R12, R20 ;  /* 0x00000014000c7308 */ /* 0x000e620000002000 */
[C---:B0-----:R-:W-:Y:S02]  /*03c0*/  FSETP.GT.AND P1, PT, R11.reuse, 8.50705917302346158658e+37, PT ;  /* 0x7e8000000b00780b */ /* 0x041fe40003f24000 */
[----:B------:R-:W-:Y:S02]  /*03d0*/  FSETP.GEU.AND P3, PT, R11, 1.175494350822287508e-38, PT ;  /* 0x008000000b00780b */ /* 0x000fe40003f6e000 */
[C---:B-1----:R-:W-:Y:S02]  /*03e0*/  FSETP.GT.AND P2, PT, R12.reuse, 8.50705917302346158658e+37, PT ;  /* 0x7e8000000c00780b */ /* 0x042fe40003f44000 */
[----:B------:R-:W-:-:S07]  /*03f0*/  FSETP.GEU.AND P4, PT, R12, 1.175494350822287508e-38, PT ;  /* 0x008000000c00780b */ /* 0x000fce0003f8e000 */
[----:B------:R-:W-:-:S04]  /*0400*/  @P1 FMUL R11, R11, 0.25 ;  /* 0x3e8000000b0b1820 */ /* 0x000fc80000400000 */
[----:B------:R-:W-:Y:S01]  /*0410*/  @!P3 FMUL R11, R11, 16777216 ;  /* 0x4b8000000b0bb820 */ /* 0x000fe20000400000 */
[----:B------:R-:W-:-:S04]  /*0420*/  @P2 FMUL R12, R12, 0.25 ;  /* 0x3e8000000c0c2820 */ /* 0x000fc80000400000 */
[----:B------:R-:W-:Y:S01]  /*0430*/  @!P4 FMUL R12, R12, 16777216 ;  /* 0x4b8000000c0cc820 */ /* 0x000fe20000400000 */
[----:B------:R-:W0:Y:S01]  /*0440*/  MUFU.RCP R11, R11 ;  /* 0x0000000b000b7308 */ /* 0x000e220000001000 */
[----:B------:R-:W-:-:S07]  /*0450*/  FSEL R4, R5, 1, P1 ;  /* 0x3f80000005047808 */ /* 0x000fce0000800000 */
[----:B------:R-:W1:Y:S01]  /*0460*/  MUFU.RCP R12, R12 ;  /* 0x0000000c000c7308 */ /* 0x000e620000001000 */
[----:B------:R-:W-:Y:S01]  /*0470*/  FSEL R5, R5, 1, P2 ;  /* 0x3f80000005057808 */ /* 0x000fe20001000000 */
[----:B------:R-:W-:Y:S01]  /*0480*/  @!P3 FMUL R4, R4, 16777216 ;  /* 0x4b8000000404b820 */ /* 0x000fe20000400000 */
[----:B----4-:R-:W-:Y:S01]  /*0490*/  FADD R6, R21, R6 ;  /* 0x0000000615067221 */ /* 0x010fe20000000000 */
[----:B-----5:R-:W-:Y:S02]  /*04a0*/  FADD R7, R0, R7 ;  /* 0x0000000700077221 */ /* 0x020fe40000000000 */
[----:B------:R-:W-:Y:S01]  /*04b0*/  @!P4 FMUL R5, R5, 16777216 ;  /* 0x4b8000000505c820 */ /* 0x000fe20000400000 */
[----:B0-----:R-:W-:Y:S01]  /*04c0*/  FMUL R4, R11, R4 ;  /* 0x000000040b047220 */ /* 0x001fe20000400000 */
[----:B------:R-:W-:Y:S01]  /*04d0*/  FADD R19, R6, -R19 ;  /* 0x8000001306137221 */ /* 0x000fe20000000000 */
[----:B---3--:R-:W-:Y:S01]  /*04e0*/  FADD R18, R7, -R18 ;  /* 0x8000001207127221 */ /* 0x008fe20000000000 */
[----:B-1----:R-:W-:-:S02]  /*04f0*/  FMUL R5, R12, R5 ;  /* 0x000000050c057220 */ /* 0x002fc40000400000 */
[----:B------:R-:W-:Y:S02]  /*0500*/  FMUL R4, R19, R4 ;  /* 0x0000000413047220 */ /* 0x000fe40000400000 */
[----:B------:R-:W-:Y:S02]  /*0510*/  FMUL R5, R18, R5 ;  /* 0x0000000512057220 */ /* 0x000fe40000400000 */
[----:B------:R-:W-:Y:S02]  /*0520*/  FFMA R4, R4, R22, R29 ;  /* 0x0000001604047223 */ /* 0x000fe4000000001d */
[----:B------:R-:W-:Y:S01]  /*0530*/  FFMA R5, R5, R23, R10 ;  /* 0x0000001705057223 */ /* 0x000fe2000000000a */
[----:B------:R0:W-:Y:S02]  /*0540*/  @!P0 STG.E.64 desc[UR4][R8.64], R6 ;  /* 0x0000000608008986 */ /* 0x0001e4000c101b04 */
[----:B------:R-:W-:Y:S02]  /*0550*/  FSETP.GEU.AND P1, PT, R4, RZ, PT ;  /* 0x000000ff0400720b */ /* 0x000fe40003f2e000 */
[----:B------:R-:W-:-:S02]  /*0560*/  FSETP.GEU.AND P2, PT, R5, RZ, PT ;  /* 0x000000ff0500720b */ /* 0x000fc40003f4e000 */
[----:B------:R-:W-:Y:S02]  /*0570*/  FSEL R4, R4, RZ, P1 ;  /* 0x000000ff04047208 */ /* 0x000fe40000800000 */
[----:B------:R-:W-:Y:S01]  /*0580*/  FSEL R5, R5, RZ, P2 ;  /* 0x000000ff05057208 */ /* 0x000fe20001000000 */
[----:B0-----:R-:W-:Y:S08]  /*0590*/  @P0 EXIT ;  /* 0x000000000000094d */ /* 0x001ff00003800000 */
[----:B------:R-:W-:Y:S01]  /*05a0*/  STG.E.64 desc[UR4][R2.64], R4 ;  /* 0x0000000402007986 */ /* 0x000fe2000c101b04 */
[----:B------:R-:W-:Y:S05]  /*05b0*/  EXIT ;  /* 0x000000000000794d */ /* 0x000fea0003800000 */
.L_x_0:
[----:B------:R-:W-:-:S00]  /*05c0*/  BRA `(.L_x_0) ;  /* 0xfffffffc00fc7947 */ /* 0x000fc0000383ffff */
[----:B------:R-:W-:-:S00]  /*05d0*/  NOP ;  /* 0x0000000000007918 */ /* 0x000fc00000000000 */
        /* <DEDUP_REMOVED lines=10> */
.L_x_1:


//--------------------- .nv.global.init           --------------------------
	.section	.nv.global.init,"aw",@progbits
.nv.global.init:
	.type		_$_str,@object
	.size		_$_str,(_$_str_$_2 - _$_str)
_$_str:
        /*0000*/ 	.byte	0x5f, 0x5f, 0x43, 0x55, 0x44, 0x41, 0x5f, 0x46, 0x54, 0x5a, 0x00
	.type		_$_str_$_2,@object
	.size		_$_str_$_2,(.L_1 - _$_str_$_2)
_$_str_$_2:
        /*000b*/ 	.byte	0x5f, 0x5f, 0x43, 0x55, 0x44, 0x41, 0x5f, 0x50, 0x52, 0x45, 0x43, 0x5f, 0x53, 0x51, 0x52, 0x54
        /*001b*/ 	.byte	0x00
.L_1:


//--------------------- .nv.constant0.triton_poi_fused__native_batch_norm_legit_no_training_convolution_relu_93 --------------------------
	.section	.nv.constant0.triton_poi_fused__native_batch_norm_legit_no_training_convolution_relu_93,"a",@progbits
	.sectionflags	@""
	.align	4
.nv.constant0.triton_poi_fused__native_batch_norm_legit_no_training_convolution_relu_93:
	.zero		588
